//
// Generated by NVIDIA NVVM Compiler
//
// Compiler Build ID: CL-36424714
// Cuda compilation tools, release 13.0, V13.0.88
// Based on NVVM 20.0.0
//

.version 9.0
.target sm_100
.address_size 64

	// .globl	_Z6branchPiS_S_

.visible .entry _Z6branchPiS_S_(
	.param .u64 .ptr .align 1 _Z6branchPiS_S__param_0,
	.param .u64 .ptr .align 1 _Z6branchPiS_S__param_1,
	.param .u64 .ptr .align 1 _Z6branchPiS_S__param_2
)
{
	.reg .pred 	%p<4>;
	.reg .b32 	%r<18>;
	.reg .b64 	%rd<23>;

	ld.param.u64 	%rd4, [_Z6branchPiS_S__param_0];
	ld.param.u64 	%rd5, [_Z6branchPiS_S__param_1];
	ld.param.u64 	%rd6, [_Z6branchPiS_S__param_2];
	cvta.to.global.u64 	%rd1, %rd6;
	cvta.to.global.u64 	%rd2, %rd5;
	cvta.to.global.u64 	%rd3, %rd4;
	mov.u32 	%r3, %ctaid.x;
	mov.u32 	%r4, %ntid.x;
	mov.u32 	%r5, %tid.x;
	mad.lo.s32 	%r1, %r3, %r4, %r5;
	and.b32  	%r2, %r1, 3;
	setp.gt.s32 	%p1, %r2, 1;
	@%p1 bra 	$L__BB0_5;
	setp.eq.s32 	%p3, %r2, 0;
	@%p3 bra 	$L__BB0_2;
	bra.uni 	$L__BB0_3;
$L__BB0_2:
	mul.wide.u32 	%rd19, %r1, 4;
	add.s64 	%rd20, %rd3, %rd19;
	ld.global.u32 	%r15, [%rd20];
	add.s64 	%rd21, %rd2, %rd19;
	ld.global.u32 	%r16, [%rd21];
	add.s32 	%r17, %r16, %r15;
	add.s64 	%rd22, %rd1, %rd19;
	st.global.u32 	[%rd22], %r17;
	bra.uni 	$L__BB0_7;
$L__BB0_3:
	mul.wide.u32 	%rd15, %r1, 4;
	add.s64 	%rd16, %rd3, %rd15;
	ld.global.u32 	%r12, [%rd16];
	add.s64 	%rd17, %rd2, %rd15;
	ld.global.u32 	%r13, [%rd17];
	sub.s32 	%r14, %r12, %r13;
	add.s64 	%rd18, %rd1, %rd15;
	st.global.u32 	[%rd18], %r14;
	bra.uni 	$L__BB0_7;
$L__BB0_4:
	mul.wide.u32 	%rd11, %r1, 4;
	add.s64 	%rd12, %rd3, %rd11;
	ld.global.u32 	%r9, [%rd12];
	add.s64 	%rd13, %rd2, %rd11;
	ld.global.u32 	%r10, [%rd13];
	mul.lo.s32 	%r11, %r10, %r9;
	add.s64 	%rd14, %rd1, %rd11;
	st.global.u32 	[%rd14], %r11;
	bra.uni 	$L__BB0_7;
$L__BB0_5:
	setp.eq.s32 	%p2, %r2, 2;
	@%p2 bra 	$L__BB0_4;
	mul.wide.u32 	%rd7, %r1, 4;
	add.s64 	%rd8, %rd3, %rd7;
	ld.global.u32 	%r6, [%rd8];
	add.s64 	%rd9, %rd2, %rd7;
	ld.global.u32 	%r7, [%rd9];
	rem.s32 	%r8, %r6, %r7;
	add.s64 	%rd10, %rd1, %rd7;
	st.global.u32 	[%rd10], %r8;
$L__BB0_7:
	ret;

}
	// .globl	_Z3addPiS_S_
.visible .entry _Z3addPiS_S_(
	.param .u64 .ptr .align 1 _Z3addPiS_S__param_0,
	.param .u64 .ptr .align 1 _Z3addPiS_S__param_1,
	.param .u64 .ptr .align 1 _Z3addPiS_S__param_2
)
{
	.reg .b32 	%r<8>;
	.reg .b64 	%rd<11>;

	ld.param.u64 	%rd1, [_Z3addPiS_S__param_0];
	ld.param.u64 	%rd2, [_Z3addPiS_S__param_1];
	ld.param.u64 	%rd3, [_Z3addPiS_S__param_2];
	cvta.to.global.u64 	%rd4, %rd3;
	cvta.to.global.u64 	%rd5, %rd2;
	cvta.to.global.u64 	%rd6, %rd1;
	mov.u32 	%r1, %ctaid.x;
	mov.u32 	%r2, %ntid.x;
	mov.u32 	%r3, %tid.x;
	mad.lo.s32 	%r4, %r1, %r2, %r3;
	mul.wide.u32 	%rd7, %r4, 4;
	add.s64 	%rd8, %rd6, %rd7;
	ld.global.u32 	%r5, [%rd8];
	add.s64 	%rd9, %rd5, %rd7;
	ld.global.u32 	%r6, [%rd9];
	add.s32 	%r7, %r6, %r5;
	add.s64 	%rd10, %rd4, %rd7;
	st.global.u32 	[%rd10], %r7;
	ret;

}
	// .globl	_Z8subtractPiS_S_
.visible .entry _Z8subtractPiS_S_(
	.param .u64 .ptr .align 1 _Z8subtractPiS_S__param_0,
	.param .u64 .ptr .align 1 _Z8subtractPiS_S__param_1,
	.param .u64 .ptr .align 1 _Z8subtractPiS_S__param_2
)
{
	.reg .b32 	%r<8>;
	.reg .b64 	%rd<11>;

	ld.param.u64 	%rd1, [_Z8subtractPiS_S__param_0];
	ld.param.u64 	%rd2, [_Z8subtractPiS_S__param_1];
	ld.param.u64 	%rd3, [_Z8subtractPiS_S__param_2];
	cvta.to.global.u64 	%rd4, %rd3;
	cvta.to.global.u64 	%rd5, %rd2;
	cvta.to.global.u64 	%rd6, %rd1;
	mov.u32 	%r1, %ctaid.x;
	mov.u32 	%r2, %ntid.x;
	mov.u32 	%r3, %tid.x;
	mad.lo.s32 	%r4, %r1, %r2, %r3;
	mul.wide.u32 	%rd7, %r4, 4;
	add.s64 	%rd8, %rd6, %rd7;
	ld.global.u32 	%r5, [%rd8];
	add.s64 	%rd9, %rd5, %rd7;
	ld.global.u32 	%r6, [%rd9];
	sub.s32 	%r7, %r5, %r6;
	add.s64 	%rd10, %rd4, %rd7;
	st.global.u32 	[%rd10], %r7;
	ret;

}
	// .globl	_Z4multPiS_S_
.visible .entry _Z4multPiS_S_(
	.param .u64 .ptr .align 1 _Z4multPiS_S__param_0,
	.param .u64 .ptr .align 1 _Z4multPiS_S__param_1,
	.param .u64 .ptr .align 1 _Z4multPiS_S__param_2
)
{
	.reg .b32 	%r<8>;
	.reg .b64 	%rd<11>;

	ld.param.u64 	%rd1, [_Z4multPiS_S__param_0];
	ld.param.u64 	%rd2, [_Z4multPiS_S__param_1];
	ld.param.u64 	%rd3, [_Z4multPiS_S__param_2];
	cvta.to.global.u64 	%rd4, %rd3;
	cvta.to.global.u64 	%rd5, %rd2;
	cvta.to.global.u64 	%rd6, %rd1;
	mov.u32 	%r1, %ctaid.x;
	mov.u32 	%r2, %ntid.x;
	mov.u32 	%r3, %tid.x;
	mad.lo.s32 	%r4, %r1, %r2, %r3;
	mul.wide.u32 	%rd7, %r4, 4;
	add.s64 	%rd8, %rd6, %rd7;
	ld.global.u32 	%r5, [%rd8];
	add.s64 	%rd9, %rd5, %rd7;
	ld.global.u32 	%r6, [%rd9];
	mul.lo.s32 	%r7, %r6, %r5;
	add.s64 	%rd10, %rd4, %rd7;
	st.global.u32 	[%rd10], %r7;
	ret;

}
	// .globl	_Z3modPiS_S_
.visible .entry _Z3modPiS_S_(
	.param .u64 .ptr .align 1 _Z3modPiS_S__param_0,
	.param .u64 .ptr .align 1 _Z3modPiS_S__param_1,
	.param .u64 .ptr .align 1 _Z3modPiS_S__param_2
)
{
	.reg .b32 	%r<8>;
	.reg .b64 	%rd<11>;

	ld.param.u64 	%rd1, [_Z3modPiS_S__param_0];
	ld.param.u64 	%rd2, [_Z3modPiS_S__param_1];
	ld.param.u64 	%rd3, [_Z3modPiS_S__param_2];
	cvta.to.global.u64 	%rd4, %rd3;
	cvta.to.global.u64 	%rd5, %rd2;
	cvta.to.global.u64 	%rd6, %rd1;
	mov.u32 	%r1, %ctaid.x;
	mov.u32 	%r2, %ntid.x;
	mov.u32 	%r3, %tid.x;
	mad.lo.s32 	%r4, %r1, %r2, %r3;
	mul.wide.u32 	%rd7, %r4, 4;
	add.s64 	%rd8, %rd6, %rd7;
	ld.global.u32 	%r5, [%rd8];
	add.s64 	%rd9, %rd5, %rd7;
	ld.global.u32 	%r6, [%rd9];
	rem.s32 	%r7, %r5, %r6;
	add.s64 	%rd10, %rd4, %rd7;
	st.global.u32 	[%rd10], %r7;
	ret;

}


// ===== COMPILED SASS (sm_100) =====

	.target	sm_100

	.elftype	@"ET_EXEC"


//--------------------- .note.nv.tkinfo           --------------------------
	.section	.note.nv.tkinfo,"",@"SHT_NOTE"
	.sectionflags	@"SHF_NOTE_NV_TKINFO"
	.tkinfo
        /*0018*/ 	.word	0x00000002
        /*0030*/ 	.string	""
        /*0030*/ 	.string	"ptxas"
        /*0030*/ 	.string	"Cuda compilation tools, release 13.0, V13.0.88"
        /*0030*/ 	.string	"Build cuda_13.0.r13.0/compiler.36424714_0"
        /*0030*/ 	.string	"-arch sm_100 -m 64 "



//--------------------- .note.nv.cuinfo           --------------------------
	.section	.note.nv.cuinfo,"",@"SHT_NOTE"
	.sectionflags	@"SHF_NOTE_NV_CUINFO"
        /*0018*/ 	.short	0x0002
        /*001a*/ 	.short	0x0064
        /*001c*/ 	.short	0x0082
	.zero		2


//--------------------- .nv.info                  --------------------------
	.section	.nv.info,"",@"SHT_CUDA_INFO"
	.align	4


	//----- nvinfo : EIATTR_REGCOUNT
	.align		4
        /*0000*/ 	.byte	0x04, 0x2f
        /*0002*/ 	.short	(.L_1 - .L_0)
	.align		4
.L_0:
        /*0004*/ 	.word	index@(_Z6branchPiS_S_)
        /*0008*/ 	.word	0x0000000d


	//----- nvinfo : EIATTR_FRAME_SIZE
	.align		4
.L_1:
        /*000c*/ 	.byte	0x04, 0x11
        /*000e*/ 	.short	(.L_3 - .L_2)
	.align		4
.L_2:
        /*0010*/ 	.word	index@(_Z6branchPiS_S_)
        /*0014*/ 	.word	0x00000000


	//----- nvinfo : EIATTR_REGCOUNT
	.align		4
.L_3:
        /*0018*/ 	.byte	0x04, 0x2f
        /*001a*/ 	.short	(.L_5 - .L_4)
	.align		4
.L_4:
        /*001c*/ 	.word	index@(_Z3addPiS_S_)
        /*0020*/ 	.word	0x0000000c


	//----- nvinfo : EIATTR_FRAME_SIZE
	.align		4
.L_5:
        /*0024*/ 	.byte	0x04, 0x11
        /*0026*/ 	.short	(.L_7 - .L_6)
	.align		4
.L_6:
        /*0028*/ 	.word	index@(_Z3addPiS_S_)
        /*002c*/ 	.word	0x00000000


	//----- nvinfo : EIATTR_REGCOUNT
	.align		4
.L_7:
        /*0030*/ 	.byte	0x04, 0x2f
        /*0032*/ 	.short	(.L_9 - .L_8)
	.align		4
.L_8:
        /*0034*/ 	.word	index@(_Z8subtractPiS_S_)
        /*0038*/ 	.word	0x0000000c


	//----- nvinfo : EIATTR_FRAME_SIZE
	.align		4
.L_9:
        /*003c*/ 	.byte	0x04, 0x11
        /*003e*/ 	.short	(.L_11 - .L_10)
	.align		4
.L_10:
        /*0040*/ 	.word	index@(_Z8subtractPiS_S_)
        /*0044*/ 	.word	0x00000000


	//----- nvinfo : EIATTR_REGCOUNT
	.align		4
.L_11:
        /*0048*/ 	.byte	0x04, 0x2f
        /*004a*/ 	.short	(.L_13 - .L_12)
	.align		4
.L_12:
        /*004c*/ 	.word	index@(_Z4multPiS_S_)
        /*0050*/ 	.word	0x0000000c


	//----- nvinfo : EIATTR_FRAME_SIZE
	.align		4
.L_13:
        /*0054*/ 	.byte	0x04, 0x11
        /*0056*/ 	.short	(.L_15 - .L_14)
	.align		4
.L_14:
        /*0058*/ 	.word	index@(_Z4multPiS_S_)
        /*005c*/ 	.word	0x00000000


	//----- nvinfo : EIATTR_REGCOUNT
	.align		4
.L_15:
        /*0060*/ 	.byte	0x04, 0x2f
        /*0062*/ 	.short	(.L_17 - .L_16)
	.align		4
.L_16:
        /*0064*/ 	.word	index@(_Z3modPiS_S_)
        /*0068*/ 	.word	0x0000000d


	//----- nvinfo : EIATTR_FRAME_SIZE
	.align		4
.L_17:
        /*006c*/ 	.byte	0x04, 0x11
        /*006e*/ 	.short	(.L_19 - .L_18)
	.align		4
.L_18:
        /*0070*/ 	.word	index@(_Z3modPiS_S_)
        /*0074*/ 	.word	0x00000000


	//----- nvinfo : EIATTR_MIN_STACK_SIZE
	.align		4
.L_19:
        /*0078*/ 	.byte	0x04, 0x12
        /*007a*/ 	.short	(.L_21 - .L_20)
	.align		4
.L_20:
        /*007c*/ 	.word	index@(_Z3modPiS_S_)
        /*0080*/ 	.word	0x00000000


	//----- nvinfo : EIATTR_MIN_STACK_SIZE
	.align		4
.L_21:
        /*0084*/ 	.byte	0x04, 0x12
        /*0086*/ 	.short	(.L_23 - .L_22)
	.align		4
.L_22:
        /*0088*/ 	.word	index@(_Z4multPiS_S_)
        /*008c*/ 	.word	0x00000000


	//----- nvinfo : EIATTR_MIN_STACK_SIZE
	.align		4
.L_23:
        /*0090*/ 	.byte	0x04, 0x12
        /*0092*/ 	.short	(.L_25 - .L_24)
	.align		4
.L_24:
        /*0094*/ 	.word	index@(_Z8subtractPiS_S_)
        /*0098*/ 	.word	0x00000000


	//----- nvinfo : EIATTR_MIN_STACK_SIZE
	.align		4
.L_25:
        /*009c*/ 	.byte	0x04, 0x12
        /*009e*/ 	.short	(.L_27 - .L_26)
	.align		4
.L_26:
        /*00a0*/ 	.word	index@(_Z3addPiS_S_)
        /*00a4*/ 	.word	0x00000000


	//----- nvinfo : EIATTR_MIN_STACK_SIZE
	.align		4
.L_27:
        /*00a8*/ 	.byte	0x04, 0x12
        /*00aa*/ 	.short	(.L_29 - .L_28)
	.align		4
.L_28:
        /*00ac*/ 	.word	index@(_Z6branchPiS_S_)
        /*00b0*/ 	.word	0x00000000
.L_29:


//--------------------- .nv.compat                --------------------------
	.section	.nv.compat,"",@"SHT_CUDA_COMPAT_INFO"
	.align	4
        /*0000*/ 	.byte	0x02, 0x09, 0x00, 0x00, 0x02, 0x02, 0x01, 0x00, 0x02, 0x05, 0x05, 0x00, 0x03, 0x07, 0x01, 0x01
        /*0010*/ 	.byte	0x02, 0x03, 0x00, 0x00, 0x02, 0x06, 0x01, 0x00, 0x04, 0x0b, 0x08, 0x00, 0x09, 0x00, 0x00, 0x00
        /*0020*/ 	.byte	0x00, 0x00, 0x00, 0x00


//--------------------- .nv.info._Z3modPiS_S_     --------------------------
	.section	.nv.info._Z3modPiS_S_,"",@"SHT_CUDA_INFO"
	.sectionflags	@""
	.align	4


	//----- nvinfo : EIATTR_CUDA_API_VERSION
	.align		4
        /*0000*/ 	.byte	0x04, 0x37
        /*0002*/ 	.short	(.L_31 - .L_30)
.L_30:
        /*0004*/ 	.word	0x00000082


	//----- nvinfo : EIATTR_KPARAM_INFO
	.align		4
.L_31:
        /*0008*/ 	.byte	0x04, 0x17
        /*000a*/ 	.short	(.L_33 - .L_32)
.L_32:
        /*000c*/ 	.word	0x00000000
        /*0010*/ 	.short	0x0002
        /*0012*/ 	.short	0x0010
        /*0014*/ 	.byte	0x00, 0xf5, 0x21, 0x00


	//----- nvinfo : EIATTR_KPARAM_INFO
	.align		4
.L_33:
        /*0018*/ 	.byte	0x04, 0x17
        /*001a*/ 	.short	(.L_35 - .L_34)
.L_34:
        /*001c*/ 	.word	0x00000000
        /*0020*/ 	.short	0x0001
        /*0022*/ 	.short	0x0008
        /*0024*/ 	.byte	0x00, 0xf5, 0x21, 0x00


	//----- nvinfo : EIATTR_KPARAM_INFO
	.align		4
.L_35:
        /*0028*/ 	.byte	0x04, 0x17
        /*002a*/ 	.short	(.L_37 - .L_36)
.L_36:
        /*002c*/ 	.word	0x00000000
        /*0030*/ 	.short	0x0000
        /*0032*/ 	.short	0x0000
        /*0034*/ 	.byte	0x00, 0xf5, 0x21, 0x00


	//----- nvinfo : EIATTR_SPARSE_MMA_MASK
	.align		4
.L_37:
        /*0038*/ 	.byte	0x03, 0x50
        /*003a*/ 	.short	0x0000


	//----- nvinfo : EIATTR_MAXREG_COUNT
	.align		4
        /*003c*/ 	.byte	0x03, 0x1b
        /*003e*/ 	.short	0x00ff


	//----- nvinfo : EIATTR_MERCURY_ISA_VERSION
	.align		4
        /*0040*/ 	.byte	0x03, 0x5f
        /*0042*/ 	.short	0x0101


	//----- nvinfo : EIATTR_VRC_CTA_INIT_COUNT
	.align		4
        /*0044*/ 	.byte	0x02, 0x4a
	.zero		1
	.zero		1


	//----- nvinfo : EIATTR_EXIT_INSTR_OFFSETS
	.align		4
        /*0048*/ 	.byte	0x04, 0x1c
        /*004a*/ 	.short	(.L_39 - .L_38)


	//   ....[0]....
.L_38:
        /*004c*/ 	.word	0x00000250


	//----- nvinfo : EIATTR_CBANK_PARAM_SIZE
	.align		4
.L_39:
        /*0050*/ 	.byte	0x03, 0x19
        /*0052*/ 	.short	0x0018


	//----- nvinfo : EIATTR_PARAM_CBANK
	.align		4
        /*0054*/ 	.byte	0x04, 0x0a
        /*0056*/ 	.short	(.L_41 - .L_40)
	.align		4
.L_40:
        /*0058*/ 	.word	index@(.nv.constant0._Z3modPiS_S_)
        /*005c*/ 	.short	0x0380
        /*005e*/ 	.short	0x0018


	//----- nvinfo : EIATTR_SW_WAR
	.align		4
.L_41:
        /*0060*/ 	.byte	0x04, 0x36
        /*0062*/ 	.short	(.L_43 - .L_42)
.L_42:
        /*0064*/ 	.word	0x00000008
.L_43:


//--------------------- .nv.info._Z4multPiS_S_    --------------------------
	.section	.nv.info._Z4multPiS_S_,"",@"SHT_CUDA_INFO"
	.sectionflags	@""
	.align	4


	//----- nvinfo : EIATTR_CUDA_API_VERSION
	.align		4
        /*0000*/ 	.byte	0x04, 0x37
        /*0002*/ 	.short	(.L_45 - .L_44)
.L_44:
        /*0004*/ 	.word	0x00000082


	//----- nvinfo : EIATTR_KPARAM_INFO
	.align		4
.L_45:
        /*0008*/ 	.byte	0x04, 0x17
        /*000a*/ 	.short	(.L_47 - .L_46)
.L_46:
        /*000c*/ 	.word	0x00000000
        /*0010*/ 	.short	0x0002
        /*0012*/ 	.short	0x0010
        /*0014*/ 	.byte	0x00, 0xf5, 0x21, 0x00


	//----- nvinfo : EIATTR_KPARAM_INFO
	.align		4
.L_47:
        /*0018*/ 	.byte	0x04, 0x17
        /*001a*/ 	.short	(.L_49 - .L_48)
.L_48:
        /*001c*/ 	.word	0x00000000
        /*0020*/ 	.short	0x0001
        /*0022*/ 	.short	0x0008
        /*0024*/ 	.byte	0x00, 0xf5, 0x21, 0x00


	//----- nvinfo : EIATTR_KPARAM_INFO
	.align		4
.L_49:
        /*0028*/ 	.byte	0x04, 0x17
        /*002a*/ 	.short	(.L_51 - .L_50)
.L_50:
        /*002c*/ 	.word	0x00000000
        /*0030*/ 	.short	0x0000
        /*0032*/ 	.short	0x0000
        /*0034*/ 	.byte	0x00, 0xf5, 0x21, 0x00


	//----- nvinfo : EIATTR_SPARSE_MMA_MASK
	.align		4
.L_51:
        /*0038*/ 	.byte	0x03, 0x50
        /*003a*/ 	.short	0x0000


	//----- nvinfo : EIATTR_MAXREG_COUNT
	.align		4
        /*003c*/ 	.byte	0x03, 0x1b
        /*003e*/ 	.short	0x00ff


	//----- nvinfo : EIATTR_MERCURY_ISA_VERSION
	.align		4
        /*0040*/ 	.byte	0x03, 0x5f
        /*0042*/ 	.short	0x0101


	//----- nvinfo : EIATTR_VRC_CTA_INIT_COUNT
	.align		4
        /*0044*/ 	.byte	0x02, 0x4a
	.zero		1
	.zero		1


	//----- nvinfo : EIATTR_EXIT_INSTR_OFFSETS
	.align		4
        /*0048*/ 	.byte	0x04, 0x1c
        /*004a*/ 	.short	(.L_53 - .L_52)


	//   ....[0]....
.L_52:
        /*004c*/ 	.word	0x00000100


	//----- nvinfo : EIATTR_CBANK_PARAM_SIZE
	.align		4
.L_53:
        /*0050*/ 	.byte	0x03, 0x19
        /*0052*/ 	.short	0x0018


	//----- nvinfo : EIATTR_PARAM_CBANK
	.align		4
        /*0054*/ 	.byte	0x04, 0x0a
        /*0056*/ 	.short	(.L_55 - .L_54)
	.align		4
.L_54:
        /*0058*/ 	.word	index@(.nv.constant0._Z4multPiS_S_)
        /*005c*/ 	.short	0x0380
        /*005e*/ 	.short	0x0018


	//----- nvinfo : EIATTR_SW_WAR
	.align		4
.L_55:
        /*0060*/ 	.byte	0x04, 0x36
        /*0062*/ 	.short	(.L_57 - .L_56)
.L_56:
        /*0064*/ 	.word	0x00000008
.L_57:


//--------------------- .nv.info._Z8subtractPiS_S_ --------------------------
	.section	.nv.info._Z8subtractPiS_S_,"",@"SHT_CUDA_INFO"
	.sectionflags	@""
	.align	4


	//----- nvinfo : EIATTR_CUDA_API_VERSION
	.align		4
        /*0000*/ 	.byte	0x04, 0x37
        /*0002*/ 	.short	(.L_59 - .L_58)
.L_58:
        /*0004*/ 	.word	0x00000082


	//----- nvinfo : EIATTR_KPARAM_INFO
	.align		4
.L_59:
        /*0008*/ 	.byte	0x04, 0x17
        /*000a*/ 	.short	(.L_61 - .L_60)
.L_60:
        /*000c*/ 	.word	0x00000000
        /*0010*/ 	.short	0x0002
        /*0012*/ 	.short	0x0010
        /*0014*/ 	.byte	0x00, 0xf5, 0x21, 0x00


	//----- nvinfo : EIATTR_KPARAM_INFO
	.align		4
.L_61:
        /*0018*/ 	.byte	0x04, 0x17
        /*001a*/ 	.short	(.L_63 - .L_62)
.L_62:
        /*001c*/ 	.word	0x00000000
        /*0020*/ 	.short	0x0001
        /*0022*/ 	.short	0x0008
        /*0024*/ 	.byte	0x00, 0xf5, 0x21, 0x00


	//----- nvinfo : EIATTR_KPARAM_INFO
	.align		4
.L_63:
        /*0028*/ 	.byte	0x04, 0x17
        /*002a*/ 	.short	(.L_65 - .L_64)
.L_64:
        /*002c*/ 	.word	0x00000000
        /*0030*/ 	.short	0x0000
        /*0032*/ 	.short	0x0000
        /*0034*/ 	.byte	0x00, 0xf5, 0x21, 0x00


	//----- nvinfo : EIATTR_SPARSE_MMA_MASK
	.align		4
.L_65:
        /*0038*/ 	.byte	0x03, 0x50
        /*003a*/ 	.short	0x0000


	//----- nvinfo : EIATTR_MAXREG_COUNT
	.align		4
        /*003c*/ 	.byte	0x03, 0x1b
        /*003e*/ 	.short	0x00ff


	//----- nvinfo : EIATTR_MERCURY_ISA_VERSION
	.align		4
        /*0040*/ 	.byte	0x03, 0x5f
        /*0042*/ 	.short	0x0101


	//----- nvinfo : EIATTR_VRC_CTA_INIT_COUNT
	.align		4
        /*0044*/ 	.byte	0x02, 0x4a
	.zero		1
	.zero		1


	//----- nvinfo : EIATTR_EXIT_INSTR_OFFSETS
	.align		4
        /*0048*/ 	.byte	0x04, 0x1c
        /*004a*/ 	.short	(.L_67 - .L_66)


	//   ....[0]....
.L_66:
        /*004c*/ 	.word	0x00000100


	//----- nvinfo : EIATTR_CBANK_PARAM_SIZE
	.align		4
.L_67:
        /*0050*/ 	.byte	0x03, 0x19
        /*0052*/ 	.short	0x0018


	//----- nvinfo : EIATTR_PARAM_CBANK
	.align		4
        /*0054*/ 	.byte	0x04, 0x0a
        /*0056*/ 	.short	(.L_69 - .L_68)
	.align		4
.L_68:
        /*0058*/ 	.word	index@(.nv.constant0._Z8subtractPiS_S_)
        /*005c*/ 	.short	0x0380
        /*005e*/ 	.short	0x0018


	//----- nvinfo : EIATTR_SW_WAR
	.align		4
.L_69:
        /*0060*/ 	.byte	0x04, 0x36
        /*0062*/ 	.short	(.L_71 - .L_70)
.L_70:
        /*0064*/ 	.word	0x00000008
.L_71:


//--------------------- .nv.info._Z3addPiS_S_     --------------------------
	.section	.nv.info._Z3addPiS_S_,"",@"SHT_CUDA_INFO"
	.sectionflags	@""
	.align	4


	//----- nvinfo : EIATTR_CUDA_API_VERSION
	.align		4
        /*0000*/ 	.byte	0x04, 0x37
        /*0002*/ 	.short	(.L_73 - .L_72)
.L_72:
        /*0004*/ 	.word	0x00000082


	//----- nvinfo : EIATTR_KPARAM_INFO
	.align		4
.L_73:
        /*0008*/ 	.byte	0x04, 0x17
        /*000a*/ 	.short	(.L_75 - .L_74)
.L_74:
        /*000c*/ 	.word	0x00000000
        /*0010*/ 	.short	0x0002
        /*0012*/ 	.short	0x0010
        /*0014*/ 	.byte	0x00, 0xf5, 0x21, 0x00


	//----- nvinfo : EIATTR_KPARAM_INFO
	.align		4
.L_75:
        /*0018*/ 	.byte	0x04, 0x17
        /*001a*/ 	.short	(.L_77 - .L_76)
.L_76:
        /*001c*/ 	.word	0x00000000
        /*0020*/ 	.short	0x0001
        /*0022*/ 	.short	0x0008
        /*0024*/ 	.byte	0x00, 0xf5, 0x21, 0x00


	//----- nvinfo : EIATTR_KPARAM_INFO
	.align		4
.L_77:
        /*0028*/ 	.byte	0x04, 0x17
        /*002a*/ 	.short	(.L_79 - .L_78)
.L_78:
        /*002c*/ 	.word	0x00000000
        /*0030*/ 	.short	0x0000
        /*0032*/ 	.short	0x0000
        /*0034*/ 	.byte	0x00, 0xf5, 0x21, 0x00


	//----- nvinfo : EIATTR_SPARSE_MMA_MASK
	.align		4
.L_79:
        /*0038*/ 	.byte	0x03, 0x50
        /*003a*/ 	.short	0x0000


	//----- nvinfo : EIATTR_MAXREG_COUNT
	.align		4
        /*003c*/ 	.byte	0x03, 0x1b
        /*003e*/ 	.short	0x00ff


	//----- nvinfo : EIATTR_MERCURY_ISA_VERSION
	.align		4
        /*0040*/ 	.byte	0x03, 0x5f
        /*0042*/ 	.short	0x0101


	//----- nvinfo : EIATTR_VRC_CTA_INIT_COUNT
	.align		4
        /*0044*/ 	.byte	0x02, 0x4a
	.zero		1
	.zero		1


	//----- nvinfo : EIATTR_EXIT_INSTR_OFFSETS
	.align		4
        /*0048*/ 	.byte	0x04, 0x1c
        /*004a*/ 	.short	(.L_81 - .L_80)


	//   ....[0]....
.L_80:
        /*004c*/ 	.word	0x00000100


	//----- nvinfo : EIATTR_CBANK_PARAM_SIZE
	.align		4
.L_81:
        /*0050*/ 	.byte	0x03, 0x19
        /*0052*/ 	.short	0x0018


	//----- nvinfo : EIATTR_PARAM_CBANK
	.align		4
        /*0054*/ 	.byte	0x04, 0x0a
        /*0056*/ 	.short	(.L_83 - .L_82)
	.align		4
.L_82:
        /*0058*/ 	.word	index@(.nv.constant0._Z3addPiS_S_)
        /*005c*/ 	.short	0x0380
        /*005e*/ 	.short	0x0018


	//----- nvinfo : EIATTR_SW_WAR
	.align		4
.L_83:
        /*0060*/ 	.byte	0x04, 0x36
        /*0062*/ 	.short	(.L_85 - .L_84)
.L_84:
        /*0064*/ 	.word	0x00000008
.L_85:


//--------------------- .nv.info._Z6branchPiS_S_  --------------------------
	.section	.nv.info._Z6branchPiS_S_,"",@"SHT_CUDA_INFO"
	.sectionflags	@""
	.align	4


	//----- nvinfo : EIATTR_CUDA_API_VERSION
	.align		4
        /*0000*/ 	.byte	0x04, 0x37
        /*0002*/ 	.short	(.L_87 - .L_86)
.L_86:
        /*0004*/ 	.word	0x00000082


	//----- nvinfo : EIATTR_KPARAM_INFO
	.align		4
.L_87:
        /*0008*/ 	.byte	0x04, 0x17
        /*000a*/ 	.short	(.L_89 - .L_88)
.L_88:
        /*000c*/ 	.word	0x00000000
        /*0010*/ 	.short	0x0002
        /*0012*/ 	.short	0x0010
        /*0014*/ 	.byte	0x00, 0xf5, 0x21, 0x00


	//----- nvinfo : EIATTR_KPARAM_INFO
	.align		4
.L_89:
        /*0018*/ 	.byte	0x04, 0x17
        /*001a*/ 	.short	(.L_91 - .L_90)
.L_90:
        /*001c*/ 	.word	0x00000000
        /*0020*/ 	.short	0x0001
        /*0022*/ 	.short	0x0008
        /*0024*/ 	.byte	0x00, 0xf5, 0x21, 0x00


	//----- nvinfo : EIATTR_KPARAM_INFO
	.align		4
.L_91:
        /*0028*/ 	.byte	0x04, 0x17
        /*002a*/ 	.short	(.L_93 - .L_92)
.L_92:
        /*002c*/ 	.word	0x00000000
        /*0030*/ 	.short	0x0000
        /*0032*/ 	.short	0x0000
        /*0034*/ 	.byte	0x00, 0xf5, 0x21, 0x00


	//----- nvinfo : EIATTR_SPARSE_MMA_MASK
	.align		4
.L_93:
        /*0038*/ 	.byte	0x03, 0x50
        /*003a*/ 	.short	0x0000


	//----- nvinfo : EIATTR_MAXREG_COUNT
	.align		4
        /*003c*/ 	.byte	0x03, 0x1b
        /*003e*/ 	.short	0x00ff


	//----- nvinfo : EIATTR_MERCURY_ISA_VERSION
	.align		4
        /*0040*/ 	.byte	0x03, 0x5f
        /*0042*/ 	.short	0x0101


	//----- nvinfo : EIATTR_VRC_CTA_INIT_COUNT
	.align		4
        /*0044*/ 	.byte	0x02, 0x4a
	.zero		1
	.zero		1


	//----- nvinfo : EIATTR_EXIT_INSTR_OFFSETS
	.align		4
        /*0048*/ 	.byte	0x04, 0x1c
        /*004a*/ 	.short	(.L_95 - .L_94)


	//   ....[0]....
.L_94:
        /*004c*/ 	.word	0x00000150


	//   ....[1]....
        /*0050*/ 	.word	0x00000200


	//   ....[2]....
        /*0054*/ 	.word	0x00000420


	//   ....[3]....
        /*0058*/ 	.word	0x000004d0


	//----- nvinfo : EIATTR_CRS_STACK_SIZE
	.align		4
.L_95:
        /*005c*/ 	.byte	0x04, 0x1e
        /*005e*/ 	.short	(.L_97 - .L_96)
.L_96:
        /*0060*/ 	.word	0x00000000


	//----- nvinfo : EIATTR_CBANK_PARAM_SIZE
	.align		4
.L_97:
        /*0064*/ 	.byte	0x03, 0x19
        /*0066*/ 	.short	0x0018


	//----- nvinfo : EIATTR_PARAM_CBANK
	.align		4
        /*0068*/ 	.byte	0x04, 0x0a
        /*006a*/ 	.short	(.L_99 - .L_98)
	.align		4
.L_98:
        /*006c*/ 	.word	index@(.nv.constant0._Z6branchPiS_S_)
        /*0070*/ 	.short	0x0380
        /*0072*/ 	.short	0x0018


	//----- nvinfo : EIATTR_SW_WAR
	.align		4
.L_99:
        /*0074*/ 	.byte	0x04, 0x36
        /*0076*/ 	.short	(.L_101 - .L_100)
.L_100:
        /*0078*/ 	.word	0x00000008
.L_101:


//--------------------- .nv.callgraph             --------------------------
	.section	.nv.callgraph,"",@"SHT_CUDA_CALLGRAPH"
	.align	4
	.sectionentsize	8
	.align		4
        /*0000*/ 	.word	0x00000000
	.align		4
        /*0004*/ 	.word	0xffffffff
	.align		4
        /*0008*/ 	.word	0x00000000
	.align		4
        /*000c*/ 	.word	0xfffffffe
	.align		4
        /*0010*/ 	.word	0x00000000
	.align		4
        /*0014*/ 	.word	0xfffffffd
	.align		4
        /*0018*/ 	.word	0x00000000
	.align		4
        /*001c*/ 	.word	0xfffffffc


//--------------------- .text._Z3modPiS_S_        --------------------------
	.section	.text._Z3modPiS_S_,"ax",@progbits
	.align	128
        .global         _Z3modPiS_S_
        .type           _Z3modPiS_S_,@function
        .size           _Z3modPiS_S_,(.L_x_8 - _Z3modPiS_S_)
        .other          _Z3modPiS_S_,@"STO_CUDA_ENTRY STV_DEFAULT"
_Z3modPiS_S_:
.text._Z3modPiS_S_:
[----:B------:R-:W-:Y:S01]  /*0000*/  LDC R1, c[0x0][0x37c] ;  /* 0x0000df00ff017b82 */ /* 0x000fe20000000800 */
[----:B------:R-:W0:Y:S07]  /*0010*/  S2R R5, SR_TID.X ;  /* 0x0000000000057919 */ /* 0x000e2e0000002100 */
[----:B------:R-:W0:Y:S01]  /*0020*/  S2UR UR6, SR_CTAID.X ;  /* 0x00000000000679c3 */ /* 0x000e220000002500 */
[----:B------:R-:W1:Y:S07]  /*0030*/  LDCU.64 UR4, c[0x0][0x358] ;  /* 0x00006b00ff0477ac */ /* 0x000e6e0008000a00 */
[----:B------:R-:W0:Y:S08]  /*0040*/  LDC R0, c[0x0][0x360] ;  /* 0x0000d800ff007b82 */ /* 0x000e300000000800 */
[----:B------:R-:W2:Y:S01]  /*0050*/  LDC.64 R2, c[0x0][0x388] ;  /* 0x0000e200ff027b82 */ /* 0x000ea20000000a00 */
[----:B0-----:R-:W-:-:S07]  /*0060*/  IMAD R0, R0, UR6, R5 ;  /* 0x0000000600007c24 */ /* 0x001fce000f8e0205 */
[----:B------:R-:W0:Y:S01]  /*0070*/  LDC.64 R4, c[0x0][0x380] ;  /* 0x0000e000ff047b82 */ /* 0x000e220000000a00 */
[----:B--2---:R-:W-:-:S06]  /*0080*/  IMAD.WIDE.U32 R2, R0, 0x4, R2 ;  /* 0x0000000400027825 */ /* 0x004fcc00078e0002 */
[----:B-1----:R-:W2:Y:S01]  /*0090*/  LDG.E R2, desc[UR4][R2.64] ;  /* 0x0000000402027981 */ /* 0x002ea2000c1e1900 */
[----:B0-----:R-:W-:-:S05]  /*00a0*/  IMAD.WIDE.U32 R4, R0, 0x4, R4 ;  /* 0x0000000400047825 */ /* 0x001fca00078e0004 */
[----:B------:R0:W3:Y:S01]  /*00b0*/  LDG.E R8, desc[UR4][R4.64] ;  /* 0x0000000404087981 */ /* 0x0000e2000c1e1900 */
[-C--:B--2---:R-:W-:Y:S02]  /*00c0*/  IABS R10, R2.reuse ;  /* 0x00000002000a7213 */ /* 0x084fe40000000000 */
[----:B0-----:R-:W-:Y:S02]  /*00d0*/  IABS R5, R2 ;  /* 0x0000000200057213 */ /* 0x001fe40000000000 */
[----:B------:R-:W0:Y:S01]  /*00e0*/  I2F.RP R9, R10 ;  /* 0x0000000a00097306 */ /* 0x000e220000209400 */
[----:B---3--:R-:W-:-:S07]  /*00f0*/  IABS R4, R8 ;  /* 0x0000000800047213 */ /* 0x008fce0000000000 */
[----:B0-----:R-:W0:Y:S01]  /*0100*/  MUFU.RCP R9, R9 ;  /* 0x0000000900097308 */ /* 0x001e220000001000 */
[----:B------:R-:W-:Y:S02]  /*0110*/  ISETP.GE.AND P2, PT, R8, RZ, PT ;  /* 0x000000ff0800720c */ /* 0x000fe40003f46270 */
[----:B0-----:R-:W-:-:S05]  /*0120*/  IADD3 R6, PT, PT, R9, 0xffffffe, RZ ;  /* 0x0ffffffe09067810 */ /* 0x001fca0007ffe0ff */
[----:B------:R0:W1:Y:S02]  /*0130*/  F2I.FTZ.U32.TRUNC.NTZ R7, R6 ;  /* 0x0000000600077305 */ /* 0x000064000021f000 */
[----:B0-----:R-:W-:Y:S01]  /*0140*/  IMAD.MOV.U32 R6, RZ, RZ, RZ ;  /* 0x000000ffff067224 */ /* 0x001fe200078e00ff */
[----:B-1----:R-:W-:-:S05]  /*0150*/  IADD3 R3, PT, PT, RZ, -R7, RZ ;  /* 0x80000007ff037210 */ /* 0x002fca0007ffe0ff */
[----:B------:R-:W-:-:S04]  /*0160*/  IMAD R3, R3, R10, RZ ;  /* 0x0000000a03037224 */ /* 0x000fc800078e02ff */
[----:B------:R-:W-:Y:S01]  /*0170*/  IMAD.HI.U32 R7, R7, R3, R6 ;  /* 0x0000000307077227 */ /* 0x000fe200078e0006 */
[----:B------:R-:W-:-:S05]  /*0180*/  IADD3 R3, PT, PT, RZ, -R5, RZ ;  /* 0x80000005ff037210 */ /* 0x000fca0007ffe0ff */
[----:B------:R-:W-:-:S04]  /*0190*/  IMAD.HI.U32 R7, R7, R4, RZ ;  /* 0x0000000407077227 */ /* 0x000fc800078e00ff */
[----:B------:R-:W-:Y:S02]  /*01a0*/  IMAD R7, R7, R3, R4 ;  /* 0x0000000307077224 */ /* 0x000fe400078e0204 */
[----:B------:R-:W0:Y:S03]  /*01b0*/  LDC.64 R4, c[0x0][0x390] ;  /* 0x0000e400ff047b82 */ /* 0x000e260000000a00 */
[----:B------:R-:W-:-:S13]  /*01c0*/  ISETP.GT.U32.AND P0, PT, R10, R7, PT ;  /* 0x000000070a00720c */ /* 0x000fda0003f04070 */
[----:B------:R-:W-:Y:S01]  /*01d0*/  @!P0 IMAD.IADD R7, R7, 0x1, -R10 ;  /* 0x0000000107078824 */ /* 0x000fe200078e0a0a */
[----:B------:R-:W-:-:S04]  /*01e0*/  ISETP.NE.AND P0, PT, R2, RZ, PT ;  /* 0x000000ff0200720c */ /* 0x000fc80003f05270 */
[----:B------:R-:W-:Y:S01]  /*01f0*/  ISETP.GT.U32.AND P1, PT, R10, R7, PT ;  /* 0x000000070a00720c */ /* 0x000fe20003f24070 */
[----:B0-----:R-:W-:-:S12]  /*0200*/  IMAD.WIDE.U32 R4, R0, 0x4, R4 ;  /* 0x0000000400047825 */ /* 0x001fd800078e0004 */
[----:B------:R-:W-:-:S05]  /*0210*/  @!P1 IADD3 R7, PT, PT, R7, -R10, RZ ;  /* 0x8000000a07079210 */ /* 0x000fca0007ffe0ff */
[----:B------:R-:W-:Y:S01]  /*0220*/  @!P2 IMAD.MOV R7, RZ, RZ, -R7 ;  /* 0x000000ffff07a224 */ /* 0x000fe200078e0a07 */
[----:B------:R-:W-:-:S05]  /*0230*/  @!P0 LOP3.LUT R7, RZ, R2, RZ, 0x33, !PT ;  /* 0x00000002ff078212 */ /* 0x000fca00078e33ff */
[----:B------:R-:W-:Y:S01]  /*0240*/  STG.E desc[UR4][R4.64], R7 ;  /* 0x0000000704007986 */ /* 0x000fe2000c101904 */
[----:B------:R-:W-:Y:S05]  /*0250*/  EXIT ;  /* 0x000000000000794d */ /* 0x000fea0003800000 */
.L_x_0:
[----:B------:R-:W-:-:S00]  /*0260*/  BRA `(.L_x_0) ;  /* 0xfffffffc00fc7947 */ /* 0x000fc0000383ffff */
[----:B------:R-:W-:-:S00]  /*0270*/  NOP ;  /* 0x0000000000007918 */ /* 0x000fc00000000000 */
        /* <DEDUP_REMOVED lines=8> */
.L_x_8:


//--------------------- .text._Z4multPiS_S_       --------------------------
	.section	.text._Z4multPiS_S_,"ax",@progbits
	.align	128
        .global         _Z4multPiS_S_
        .type           _Z4multPiS_S_,@function
        .size           _Z4multPiS_S_,(.L_x_9 - _Z4multPiS_S_)
        .other          _Z4multPiS_S_,@"STO_CUDA_ENTRY STV_DEFAULT"
_Z4multPiS_S_:
.text._Z4multPiS_S_:
[----:B------:R-:W-:Y:S01]  /*0000*/  LDC R1, c[0x0][0x37c] ;  /* 0x0000df00ff017b82 */ /* 0x000fe20000000800 */
[----:B------:R-:W0:Y:S07]  /*0010*/  S2R R0, SR_TID.X ;  /* 0x0000000000007919 */ /* 0x000e2e0000002100 */
[----:B------:R-:W0:Y:S01]  /*0020*/  S2UR UR6, SR_CTAID.X ;  /* 0x00000000000679c3 */ /* 0x000e220000002500 */
[----:B------:R-:W1:Y:S07]  /*0030*/  LDCU.64 UR4, c[0x0][0x358] ;  /* 0x00006b00ff0477ac */ /* 0x000e6e0008000a00 */
[----:B------:R-:W0:Y:S08]  /*0040*/  LDC R9, c[0x0][0x360] ;  /* 0x0000d800ff097b82 */ /* 0x000e300000000800 */
[----:B------:R-:W2:Y:S08]  /*0050*/  LDC.64 R2, c[0x0][0x380] ;  /* 0x0000e000ff027b82 */ /* 0x000eb00000000a00 */
[----:B------:R-:W3:Y:S01]  /*0060*/  LDC.64 R4, c[0x0][0x388] ;  /* 0x0000e200ff047b82 */ /* 0x000ee20000000a00 */
[----:B0-----:R-:W-:-:S07]  /*0070*/  IMAD R9, R9, UR6, R0 ;  /* 0x0000000609097c24 */ /* 0x001fce000f8e0200 */
[----:B------:R-:W0:Y:S01]  /*0080*/  LDC.64 R6, c[0x0][0x390] ;  /* 0x0000e400ff067b82 */ /* 0x000e220000000a00 */
[----:B--2---:R-:W-:-:S06]  /*0090*/  IMAD.WIDE.U32 R2, R9, 0x4, R2 ;  /* 0x0000000409027825 */ /* 0x004fcc00078e0002 */
[----:B-1----:R-:W2:Y:S01]  /*00a0*/  LDG.E R2, desc[UR4][R2.64] ;  /* 0x0000000402027981 */ /* 0x002ea2000c1e1900 */
[----:B---3--:R-:W-:-:S06]  /*00b0*/  IMAD.WIDE.U32 R4, R9, 0x4, R4 ;  /* 0x0000000409047825 */ /* 0x008fcc00078e0004 */
[----:B------:R-:W2:Y:S01]  /*00c0*/  LDG.E R5, desc[UR4][R4.64] ;  /* 0x0000000404057981 */ /* 0x000ea2000c1e1900 */
[----:B0-----:R-:W-:-:S04]  /*00d0*/  IMAD.WIDE.U32 R6, R9, 0x4, R6 ;  /* 0x0000000409067825 */ /* 0x001fc800078e0006 */
[----:B--2---:R-:W-:-:S05]  /*00e0*/  IMAD R9, R2, R5, RZ ;  /* 0x0000000502097224 */ /* 0x004fca00078e02ff */
[----:B------:R-:W-:Y:S01]  /*00f0*/  STG.E desc[UR4][R6.64], R9 ;  /* 0x0000000906007986 */ /* 0x000fe2000c101904 */
[----:B------:R-:W-:Y:S05]  /*0100*/  EXIT ;  /* 0x000000000000794d */ /* 0x000fea0003800000 */
.L_x_1:
        /* <DEDUP_REMOVED lines=15> */
.L_x_9:


//--------------------- .text._Z8subtractPiS_S_   --------------------------
	.section	.text._Z8subtractPiS_S_,"ax",@progbits
	.align	128
        .global         _Z8subtractPiS_S_
        .type           _Z8subtractPiS_S_,@function
        .size           _Z8subtractPiS_S_,(.L_x_10 - _Z8subtractPiS_S_)
        .other          _Z8subtractPiS_S_,@"STO_CUDA_ENTRY STV_DEFAULT"
_Z8subtractPiS_S_:
.text._Z8subtractPiS_S_:
        /* <DEDUP_REMOVED lines=13> */
[----:B0-----:R-:W-:Y:S01]  /*00d0*/  IMAD.WIDE.U32 R6, R9, 0x4, R6 ;  /* 0x0000000409067825 */ /* 0x001fe200078e0006 */
[----:B--2---:R-:W-:-:S05]  /*00e0*/  IADD3 R9, PT, PT, R2, -R5, RZ ;  /* 0x8000000502097210 */ /* 0x004fca0007ffe0ff */
[----:B------:R-:W-:Y:S01]  /*00f0*/  STG.E desc[UR4][R6.64], R9 ;  /* 0x0000000906007986 */ /* 0x000fe2000c101904 */
[----:B------:R-:W-:Y:S05]  /*0100*/  EXIT ;  /* 0x000000000000794d */ /* 0x000fea0003800000 */
.L_x_2:
        /* <DEDUP_REMOVED lines=15> */
.L_x_10:


//--------------------- .text._Z3addPiS_S_        --------------------------
	.section	.text._Z3addPiS_S_,"ax",@progbits
	.align	128
        .global         _Z3addPiS_S_
        .type           _Z3addPiS_S_,@function
        .size           _Z3addPiS_S_,(.L_x_11 - _Z3addPiS_S_)
        .other          _Z3addPiS_S_,@"STO_CUDA_ENTRY STV_DEFAULT"
_Z3addPiS_S_:
.text._Z3addPiS_S_:
        /* <DEDUP_REMOVED lines=14> */
[----:B--2---:R-:W-:-:S05]  /*00e0*/  IADD3 R9, PT, PT, R2, R5, RZ ;  /* 0x0000000502097210 */ /* 0x004fca0007ffe0ff */
[----:B------:R-:W-:Y:S01]  /*00f0*/  STG.E desc[UR4][R6.64], R9 ;  /* 0x0000000906007986 */ /* 0x000fe2000c101904 */
[----:B------:R-:W-:Y:S05]  /*0100*/  EXIT ;  /* 0x000000000000794d */ /* 0x000fea0003800000 */
.L_x_3:
        /* <DEDUP_REMOVED lines=15> */
.L_x_11:


//--------------------- .text._Z6branchPiS_S_     --------------------------
	.section	.text._Z6branchPiS_S_,"ax",@progbits
	.align	128
        .global         _Z6branchPiS_S_
        .type           _Z6branchPiS_S_,@function
        .size           _Z6branchPiS_S_,(.L_x_12 - _Z6branchPiS_S_)
        .other          _Z6branchPiS_S_,@"STO_CUDA_ENTRY STV_DEFAULT"
_Z6branchPiS_S_:
.text._Z6branchPiS_S_:
[----:B------:R-:W-:Y:S01]  /*0000*/  LDC R1, c[0x0][0x37c] ;  /* 0x0000df00ff017b82 */ /* 0x000fe20000000800 */
[----:B------:R-:W0:Y:S07]  /*0010*/  S2R R3, SR_TID.X ;  /* 0x0000000000037919 */ /* 0x000e2e0000002100 */
[----:B------:R-:W0:Y:S08]  /*0020*/  S2UR UR4, SR_CTAID.X ;  /* 0x00000000000479c3 */ /* 0x000e300000002500 */
[----:B------:R-:W0:Y:S02]  /*0030*/  LDC R0, c[0x0][0x360] ;  /* 0x0000d800ff007b82 */ /* 0x000e240000000800 */
[----:B0-----:R-:W-:Y:S01]  /*0040*/  IMAD R0, R0, UR4, R3 ;  /* 0x0000000400007c24 */ /* 0x001fe2000f8e0203 */
[----:B------:R-:W0:Y:S04]  /*0050*/  LDCU.64 UR4, c[0x0][0x358] ;  /* 0x00006b00ff0477ac */ /* 0x000e280008000a00 */
[----:B------:R-:W-:-:S04]  /*0060*/  LOP3.LUT R2, R0, 0x3, RZ, 0xc0, !PT ;  /* 0x0000000300027812 */ /* 0x000fc800078ec0ff */
[----:B------:R-:W-:-:S13]  /*0070*/  ISETP.GT.AND P0, PT, R2, 0x1, PT ;  /* 0x000000010200780c */ /* 0x000fda0003f04270 */
[----:B0-----:R-:W-:Y:S05]  /*0080*/  @P0 BRA `(.L_x_4) ;  /* 0x0000000000600947 */ /* 0x001fea0003800000 */
[----:B------:R-:W-:-:S13]  /*0090*/  ISETP.NE.AND P0, PT, R2, RZ, PT ;  /* 0x000000ff0200720c */ /* 0x000fda0003f05270 */
[----:B------:R-:W-:Y:S05]  /*00a0*/  @!P0 BRA `(.L_x_5) ;  /* 0x00000000002c8947 */ /* 0x000fea0003800000 */
[----:B------:R-:W0:Y:S08]  /*00b0*/  LDC.64 R2, c[0x0][0x380] ;  /* 0x0000e000ff027b82 */ /* 0x000e300000000a00 */
[----:B------:R-:W1:Y:S08]  /*00c0*/  LDC.64 R4, c[0x0][0x388] ;  /* 0x0000e200ff047b82 */ /* 0x000e700000000a00 */
[----:B------:R-:W2:Y:S01]  /*00d0*/  LDC.64 R6, c[0x0][0x390] ;  /* 0x0000e400ff067b82 */ /* 0x000ea20000000a00 */
[----:B0-----:R-:W-:-:S06]  /*00e0*/  IMAD.WIDE.U32 R2, R0, 0x4, R2 ;  /* 0x0000000400027825 */ /* 0x001fcc00078e0002 */
[----:B------:R-:W3:Y:S01]  /*00f0*/  LDG.E R2, desc[UR4][R2.64] ;  /* 0x0000000402027981 */ /* 0x000ee2000c1e1900 */
[----:B-1----:R-:W-:-:S06]  /*0100*/  IMAD.WIDE.U32 R4, R0, 0x4, R4 ;  /* 0x0000000400047825 */ /* 0x002fcc00078e0004 */
[----:B------:R-:W3:Y:S01]  /*0110*/  LDG.E R5, desc[UR4][R4.64] ;  /* 0x0000000404057981 */ /* 0x000ee2000c1e1900 */
[----:B--2---:R-:W-:Y:S01]  /*0120*/  IMAD.WIDE.U32 R6, R0, 0x4, R6 ;  /* 0x0000000400067825 */ /* 0x004fe200078e0006 */
[----:B---3--:R-:W-:-:S05]  /*0130*/  IADD3 R9, PT, PT, R2, -R5, RZ ;  /* 0x8000000502097210 */ /* 0x008fca0007ffe0ff */
[----:B------:R-:W-:Y:S01]  /*0140*/  STG.E desc[UR4][R6.64], R9 ;  /* 0x0000000906007986 */ /* 0x000fe2000c101904 */
[----:B------:R-:W-:Y:S05]  /*0150*/  EXIT ;  /* 0x000000000000794d */ /* 0x000fea0003800000 */
.L_x_5:
        /* <DEDUP_REMOVED lines=8> */
[----:B---3--:R-:W-:-:S05]  /*01e0*/  IADD3 R9, PT, PT, R2, R5, RZ ;  /* 0x0000000502097210 */ /* 0x008fca0007ffe0ff */
[----:B------:R-:W-:Y:S01]  /*01f0*/  STG.E desc[UR4][R6.64], R9 ;  /* 0x0000000906007986 */ /* 0x000fe2000c101904 */
[----:B------:R-:W-:Y:S05]  /*0200*/  EXIT ;  /* 0x000000000000794d */ /* 0x000fea0003800000 */
.L_x_4:
[----:B------:R-:W-:-:S13]  /*0210*/  ISETP.NE.AND P0, PT, R2, 0x2, PT ;  /* 0x000000020200780c */ /* 0x000fda0003f05270 */
[----:B------:R-:W-:Y:S05]  /*0220*/  @!P0 BRA `(.L_x_6) ;  /* 0x0000000000808947 */ /* 0x000fea0003800000 */
[----:B------:R-:W0:Y:S08]  /*0230*/  LDC.64 R2, c[0x0][0x388] ;  /* 0x0000e200ff027b82 */ /* 0x000e300000000a00 */
[----:B------:R-:W1:Y:S01]  /*0240*/  LDC.64 R4, c[0x0][0x380] ;  /* 0x0000e000ff047b82 */ /* 0x000e620000000a00 */
[----:B0-----:R-:W-:-:S06]  /*0250*/  IMAD.WIDE.U32 R2, R0, 0x4, R2 ;  /* 0x0000000400027825 */ /* 0x001fcc00078e0002 */
[----:B------:R-:W2:Y:S01]  /*0260*/  LDG.E R2, desc[UR4][R2.64] ;  /* 0x0000000402027981 */ /* 0x000ea2000c1e1900 */
[----:B-1----:R-:W-:-:S05]  /*0270*/  IMAD.WIDE.U32 R4, R0, 0x4, R4 ;  /* 0x0000000400047825 */ /* 0x002fca00078e0004 */
[----:B------:R0:W3:Y:S01]  /*0280*/  LDG.E R8, desc[UR4][R4.64] ;  /* 0x0000000404087981 */ /* 0x0000e2000c1e1900 */
[-C--:B--2---:R-:W-:Y:S02]  /*0290*/  IABS R10, R2.reuse ;  /* 0x00000002000a7213 */ /* 0x084fe40000000000 */
[----:B0-----:R-:W-:Y:S02]  /*02a0*/  IABS R5, R2 ;  /* 0x0000000200057213 */ /* 0x001fe40000000000 */
[----:B------:R-:W0:Y:S01]  /*02b0*/  I2F.RP R9, R10 ;  /* 0x0000000a00097306 */ /* 0x000e220000209400 */
[----:B---3--:R-:W-:Y:S02]  /*02c0*/  IABS R4, R8 ;  /* 0x0000000800047213 */ /* 0x008fe40000000000 */
[----:B------:R-:W-:-:S05]  /*02d0*/  ISETP.GE.AND P2, PT, R8, RZ, PT ;  /* 0x000000ff0800720c */ /* 0x000fca0003f46270 */
[----:B0-----:R-:W0:Y:S02]  /*02e0*/  MUFU.RCP R9, R9 ;  /* 0x0000000900097308 */ /* 0x001e240000001000 */
[----:B0-----:R-:W-:-:S06]  /*02f0*/  IADD3 R6, PT, PT, R9, 0xffffffe, RZ ;  /* 0x0ffffffe09067810 */ /* 0x001fcc0007ffe0ff */
[----:B------:R0:W1:Y:S02]  /*0300*/  F2I.FTZ.U32.TRUNC.NTZ R7, R6 ;  /* 0x0000000600077305 */ /* 0x000064000021f000 */
[----:B0-----:R-:W-:Y:S01]  /*0310*/  HFMA2 R6, -RZ, RZ, 0, 0 ;  /* 0x00000000ff067431 */ /* 0x001fe200000001ff */
        /* <DEDUP_REMOVED lines=8> */
[----:B------:R-:W-:Y:S02]  /*03a0*/  @!P0 IADD3 R7, PT, PT, R7, -R10, RZ ;  /* 0x8000000a07078210 */ /* 0x000fe40007ffe0ff */
[----:B------:R-:W-:Y:S02]  /*03b0*/  ISETP.NE.AND P0, PT, R2, RZ, PT ;  /* 0x000000ff0200720c */ /* 0x000fe40003f05270 */
[----:B------:R-:W-:Y:S01]  /*03c0*/  ISETP.GT.U32.AND P1, PT, R10, R7, PT ;  /* 0x000000070a00720c */ /* 0x000fe20003f24070 */
[----:B0-----:R-:W-:-:S12]  /*03d0*/  IMAD.WIDE.U32 R4, R0, 0x4, R4 ;  /* 0x0000000400047825 */ /* 0x001fd800078e0004 */
[----:B------:R-:W-:-:S04]  /*03e0*/  @!P1 IADD3 R7, PT, PT, R7, -R10, RZ ;  /* 0x8000000a07079210 */ /* 0x000fc80007ffe0ff */
[----:B------:R-:W-:Y:S02]  /*03f0*/  @!P2 IADD3 R7, PT, PT, -R7, RZ, RZ ;  /* 0x000000ff0707a210 */ /* 0x000fe40007ffe1ff */
[----:B------:R-:W-:-:S05]  /*0400*/  @!P0 LOP3.LUT R7, RZ, R2, RZ, 0x33, !PT ;  /* 0x00000002ff078212 */ /* 0x000fca00078e33ff */
[----:B------:R-:W-:Y:S01]  /*0410*/  STG.E desc[UR4][R4.64], R7 ;  /* 0x0000000704007986 */ /* 0x000fe2000c101904 */
[----:B------:R-:W-:Y:S05]  /*0420*/  EXIT ;  /* 0x000000000000794d */ /* 0x000fea0003800000 */
.L_x_6:
[----:B------:R-:W0:Y:S08]  /*0430*/  LDC.64 R2, c[0x0][0x380] ;  /* 0x0000e000ff027b82 */ /* 0x000e300000000a00 */
[----:B------:R-:W1:Y:S08]  /*0440*/  LDC.64 R4, c[0x0][0x388] ;  /* 0x0000e200ff047b82 */ /* 0x000e700000000a00 */
[----:B------:R-:W2:Y:S01]  /*0450*/  LDC.64 R6, c[0x0][0x390] ;  /* 0x0000e400ff067b82 */ /* 0x000ea20000000a00 */
[----:B0-----:R-:W-:-:S06]  /*0460*/  IMAD.WIDE.U32 R2, R0, 0x4, R2 ;  /* 0x0000000400027825 */ /* 0x001fcc00078e0002 */
[----:B------:R-:W3:Y:S01]  /*0470*/  LDG.E R2, desc[UR4][R2.64] ;  /* 0x0000000402027981 */ /* 0x000ee2000c1e1900 */
[----:B-1----:R-:W-:-:S06]  /*0480*/  IMAD.WIDE.U32 R4, R0, 0x4, R4 ;  /* 0x0000000400047825 */ /* 0x002fcc00078e0004 */
[----:B------:R-:W3:Y:S01]  /*0490*/  LDG.E R5, desc[UR4][R4.64] ;  /* 0x0000000404057981 */ /* 0x000ee2000c1e1900 */
[----:B--2---:R-:W-:-:S04]  /*04a0*/  IMAD.WIDE.U32 R6, R0, 0x4, R6 ;  /* 0x0000000400067825 */ /* 0x004fc800078e0006 */
[----:B---3--:R-:W-:-:S05]  /*04b0*/  IMAD R9, R2, R5, RZ ;  /* 0x0000000502097224 */ /* 0x008fca00078e02ff */
[----:B------:R-:W-:Y:S01]  /*04c0*/  STG.E desc[UR4][R6.64], R9 ;  /* 0x0000000906007986 */ /* 0x000fe2000c101904 */
[----:B------:R-:W-:Y:S05]  /*04d0*/  EXIT ;  /* 0x000000000000794d */ /* 0x000fea0003800000 */
.L_x_7:
        /* <DEDUP_REMOVED lines=10> */
.L_x_12:


//--------------------- .nv.shared.reserved.0     --------------------------
	.section	.nv.shared.reserved.0,"aw",@nobits
	.weak		__nv_reservedSMEM_offset_0_alias
	.size		__nv_reservedSMEM_offset_0_alias, 0, 64
	.other		__nv_reservedSMEM_offset_0_alias,@"STO_CUDA_RESERVED_SHARED STV_DEFAULT"
__nv_reservedSMEM_offset_0_alias:
	.zero		0
	.zero		64


//--------------------- .nv.constant0._Z3modPiS_S_ --------------------------
	.section	.nv.constant0._Z3modPiS_S_,"a",@progbits
	.sectionflags	@""
	.align	4
.nv.constant0._Z3modPiS_S_:
	.zero		920


//--------------------- .nv.constant0._Z4multPiS_S_ --------------------------
	.section	.nv.constant0._Z4multPiS_S_,"a",@progbits
	.sectionflags	@""
	.align	4
.nv.constant0._Z4multPiS_S_:
	.zero		920


//--------------------- .nv.constant0._Z8subtractPiS_S_ --------------------------
	.section	.nv.constant0._Z8subtractPiS_S_,"a",@progbits
	.sectionflags	@""
	.align	4
.nv.constant0._Z8subtractPiS_S_:
	.zero		920


//--------------------- .nv.constant0._Z3addPiS_S_ --------------------------
	.section	.nv.constant0._Z3addPiS_S_,"a",@progbits
	.sectionflags	@""
	.align	4
.nv.constant0._Z3addPiS_S_:
	.zero		920


//--------------------- .nv.constant0._Z6branchPiS_S_ --------------------------
	.section	.nv.constant0._Z6branchPiS_S_,"a",@progbits
	.sectionflags	@""
	.align	4
.nv.constant0._Z6branchPiS_S_:
	.zero		920


//--------------------- SYMBOLS --------------------------

	.type		.nv.reservedSmem.offset0,@object
	.size		.nv.reservedSmem.offset0,0x4
